//
// Generated by NVIDIA NVVM Compiler
//
// Compiler Build ID: CL-36424714
// Cuda compilation tools, release 13.0, V13.0.88
// Based on NVVM 20.0.0
//

.version 9.0
.target sm_100
.address_size 64

	// .globl	_Z10add_kernelPjS_S_

.visible .entry _Z10add_kernelPjS_S_(
	.param .u64 .ptr .align 1 _Z10add_kernelPjS_S__param_0,
	.param .u64 .ptr .align 1 _Z10add_kernelPjS_S__param_1,
	.param .u64 .ptr .align 1 _Z10add_kernelPjS_S__param_2
)
{
	.reg .pred 	%p<2>;
	.reg .b32 	%r<8>;
	.reg .b64 	%rd<11>;

	ld.param.u64 	%rd1, [_Z10add_kernelPjS_S__param_0];
	ld.param.u64 	%rd2, [_Z10add_kernelPjS_S__param_1];
	ld.param.u64 	%rd3, [_Z10add_kernelPjS_S__param_2];
	mov.u32 	%r2, %tid.x;
	mov.u32 	%r3, %ctaid.x;
	mov.u32 	%r4, %ntid.x;
	mad.lo.s32 	%r1, %r3, %r4, %r2;
	setp.gt.u32 	%p1, %r1, 100000000;
	@%p1 bra 	$L__BB0_2;
	cvta.to.global.u64 	%rd4, %rd2;
	cvta.to.global.u64 	%rd5, %rd3;
	cvta.to.global.u64 	%rd6, %rd1;
	mul.wide.u32 	%rd7, %r1, 4;
	add.s64 	%rd8, %rd4, %rd7;
	ld.global.u32 	%r5, [%rd8];
	add.s64 	%rd9, %rd5, %rd7;
	ld.global.u32 	%r6, [%rd9];
	add.s32 	%r7, %r6, %r5;
	add.s64 	%rd10, %rd6, %rd7;
	st.global.u32 	[%rd10], %r7;
$L__BB0_2:
	ret;

}


// ===== COMPILED SASS (sm_100) =====

	.target	sm_100

	.elftype	@"ET_EXEC"


//--------------------- .note.nv.tkinfo           --------------------------
	.section	.note.nv.tkinfo,"",@"SHT_NOTE"
	.sectionflags	@"SHF_NOTE_NV_TKINFO"
	.tkinfo
        /*0018*/ 	.word	0x00000002
        /*0030*/ 	.string	""
        /*0030*/ 	.string	"ptxas"
        /*0030*/ 	.string	"Cuda compilation tools, release 13.0, V13.0.88"
        /*0030*/ 	.string	"Build cuda_13.0.r13.0/compiler.36424714_0"
        /*0030*/ 	.string	"-arch sm_100 -m 64 "



//--------------------- .note.nv.cuinfo           --------------------------
	.section	.note.nv.cuinfo,"",@"SHT_NOTE"
	.sectionflags	@"SHF_NOTE_NV_CUINFO"
        /*0018*/ 	.short	0x0002
        /*001a*/ 	.short	0x0064
        /*001c*/ 	.short	0x0082
	.zero		2


//--------------------- .nv.info                  --------------------------
	.section	.nv.info,"",@"SHT_CUDA_INFO"
	.align	4


	//----- nvinfo : EIATTR_REGCOUNT
	.align		4
        /*0000*/ 	.byte	0x04, 0x2f
        /*0002*/ 	.short	(.L_1 - .L_0)
	.align		4
.L_0:
        /*0004*/ 	.word	index@(_Z10add_kernelPjS_S_)
        /*0008*/ 	.word	0x0000000c


	//----- nvinfo : EIATTR_FRAME_SIZE
	.align		4
.L_1:
        /*000c*/ 	.byte	0x04, 0x11
        /*000e*/ 	.short	(.L_3 - .L_2)
	.align		4
.L_2:
        /*0010*/ 	.word	index@(_Z10add_kernelPjS_S_)
        /*0014*/ 	.word	0x00000000


	//----- nvinfo : EIATTR_MIN_STACK_SIZE
	.align		4
.L_3:
        /*0018*/ 	.byte	0x04, 0x12
        /*001a*/ 	.short	(.L_5 - .L_4)
	.align		4
.L_4:
        /*001c*/ 	.word	index@(_Z10add_kernelPjS_S_)
        /*0020*/ 	.word	0x00000000
.L_5:


//--------------------- .nv.compat                --------------------------
	.section	.nv.compat,"",@"SHT_CUDA_COMPAT_INFO"
	.align	4
        /*0000*/ 	.byte	0x02, 0x09, 0x00, 0x00, 0x02, 0x02, 0x01, 0x00, 0x02, 0x05, 0x05, 0x00, 0x03, 0x07, 0x01, 0x01
        /*0010*/ 	.byte	0x02, 0x03, 0x00, 0x00, 0x02, 0x06, 0x01, 0x00, 0x04, 0x0b, 0x08, 0x00, 0x09, 0x00, 0x00, 0x00
        /*0020*/ 	.byte	0x00, 0x00, 0x00, 0x00


//--------------------- .nv.info._Z10add_kernelPjS_S_ --------------------------
	.section	.nv.info._Z10add_kernelPjS_S_,"",@"SHT_CUDA_INFO"
	.sectionflags	@""
	.align	4


	//----- nvinfo : EIATTR_CUDA_API_VERSION
	.align		4
        /*0000*/ 	.byte	0x04, 0x37
        /*0002*/ 	.short	(.L_7 - .L_6)
.L_6:
        /*0004*/ 	.word	0x00000082


	//----- nvinfo : EIATTR_KPARAM_INFO
	.align		4
.L_7:
        /*0008*/ 	.byte	0x04, 0x17
        /*000a*/ 	.short	(.L_9 - .L_8)
.L_8:
        /*000c*/ 	.word	0x00000000
        /*0010*/ 	.short	0x0002
        /*0012*/ 	.short	0x0010
        /*0014*/ 	.byte	0x00, 0xf5, 0x21, 0x00


	//----- nvinfo : EIATTR_KPARAM_INFO
	.align		4
.L_9:
        /*0018*/ 	.byte	0x04, 0x17
        /*001a*/ 	.short	(.L_11 - .L_10)
.L_10:
        /*001c*/ 	.word	0x00000000
        /*0020*/ 	.short	0x0001
        /*0022*/ 	.short	0x0008
        /*0024*/ 	.byte	0x00, 0xf5, 0x21, 0x00


	//----- nvinfo : EIATTR_KPARAM_INFO
	.align		4
.L_11:
        /*0028*/ 	.byte	0x04, 0x17
        /*002a*/ 	.short	(.L_13 - .L_12)
.L_12:
        /*002c*/ 	.word	0x00000000
        /*0030*/ 	.short	0x0000
        /*0032*/ 	.short	0x0000
        /*0034*/ 	.byte	0x00, 0xf5, 0x21, 0x00


	//----- nvinfo : EIATTR_SPARSE_MMA_MASK
	.align		4
.L_13:
        /*0038*/ 	.byte	0x03, 0x50
        /*003a*/ 	.short	0x0000


	//----- nvinfo : EIATTR_MAXREG_COUNT
	.align		4
        /*003c*/ 	.byte	0x03, 0x1b
        /*003e*/ 	.short	0x00ff


	//----- nvinfo : EIATTR_MERCURY_ISA_VERSION
	.align		4
        /*0040*/ 	.byte	0x03, 0x5f
        /*0042*/ 	.short	0x0101


	//----- nvinfo : EIATTR_VRC_CTA_INIT_COUNT
	.align		4
        /*0044*/ 	.byte	0x02, 0x4a
	.zero		1
	.zero		1


	//----- nvinfo : EIATTR_EXIT_INSTR_OFFSETS
	.align		4
        /*0048*/ 	.byte	0x04, 0x1c
        /*004a*/ 	.short	(.L_15 - .L_14)


	//   ....[0]....
.L_14:
        /*004c*/ 	.word	0x00000060


	//   ....[1]....
        /*0050*/ 	.word	0x00000120


	//----- nvinfo : EIATTR_CBANK_PARAM_SIZE
	.align		4
.L_15:
        /*0054*/ 	.byte	0x03, 0x19
        /*0056*/ 	.short	0x0018


	//----- nvinfo : EIATTR_PARAM_CBANK
	.align		4
        /*0058*/ 	.byte	0x04, 0x0a
        /*005a*/ 	.short	(.L_17 - .L_16)
	.align		4
.L_16:
        /*005c*/ 	.word	index@(.nv.constant0._Z10add_kernelPjS_S_)
        /*0060*/ 	.short	0x0380
        /*0062*/ 	.short	0x0018


	//----- nvinfo : EIATTR_SW_WAR
	.align		4
.L_17:
        /*0064*/ 	.byte	0x04, 0x36
        /*0066*/ 	.short	(.L_19 - .L_18)
.L_18:
        /*0068*/ 	.word	0x00000008
.L_19:


//--------------------- .nv.callgraph             --------------------------
	.section	.nv.callgraph,"",@"SHT_CUDA_CALLGRAPH"
	.align	4
	.sectionentsize	8
	.align		4
        /*0000*/ 	.word	0x00000000
	.align		4
        /*0004*/ 	.word	0xffffffff
	.align		4
        /*0008*/ 	.word	0x00000000
	.align		4
        /*000c*/ 	.word	0xfffffffe
	.align		4
        /*0010*/ 	.word	0x00000000
	.align		4
        /*0014*/ 	.word	0xfffffffd
	.align		4
        /*0018*/ 	.word	0x00000000
	.align		4
        /*001c*/ 	.word	0xfffffffc


//--------------------- .text._Z10add_kernelPjS_S_ --------------------------
	.section	.text._Z10add_kernelPjS_S_,"ax",@progbits
	.align	128
        .global         _Z10add_kernelPjS_S_
        .type           _Z10add_kernelPjS_S_,@function
        .size           _Z10add_kernelPjS_S_,(.L_x_1 - _Z10add_kernelPjS_S_)
        .other          _Z10add_kernelPjS_S_,@"STO_CUDA_ENTRY STV_DEFAULT"
_Z10add_kernelPjS_S_:
.text._Z10add_kernelPjS_S_:
[----:B------:R-:W-:Y:S01]  /*0000*/  LDC R1, c[0x0][0x37c] ;  /* 0x0000df00ff017b82 */ /* 0x000fe20000000800 */
[----:B------:R-:W0:Y:S07]  /*0010*/  S2R R9, SR_TID.X ;  /* 0x0000000000097919 */ /* 0x000e2e0000002100 */
[----:B------:R-:W0:Y:S08]  /*0020*/  S2UR UR4, SR_CTAID.X ;  /* 0x00000000000479c3 */ /* 0x000e300000002500 */
[----:B------:R-:W0:Y:S02]  /*0030*/  LDC R0, c[0x0][0x360] ;  /* 0x0000d800ff007b82 */ /* 0x000e240000000800 */
[----:B0-----:R-:W-:-:S05]  /*0040*/  IMAD R9, R0, UR4, R9 ;  /* 0x0000000400097c24 */ /* 0x001fca000f8e0209 */
[----:B------:R-:W-:-:S13]  /*0050*/  ISETP.GT.U32.AND P0, PT, R9, 0x5f5e100, PT ;  /* 0x05f5e1000900780c */ /* 0x000fda0003f04070 */
[----:B------:R-:W-:Y:S05]  /*0060*/  @P0 EXIT ;  /* 0x000000000000094d */ /* 0x000fea0003800000 */
[----:B------:R-:W0:Y:S01]  /*0070*/  LDC.64 R2, c[0x0][0x388] ;  /* 0x0000e200ff027b82 */ /* 0x000e220000000a00 */
[----:B------:R-:W1:Y:S07]  /*0080*/  LDCU.64 UR4, c[0x0][0x358] ;  /* 0x00006b00ff0477ac */ /* 0x000e6e0008000a00 */
[----:B------:R-:W2:Y:S08]  /*0090*/  LDC.64 R4, c[0x0][0x390] ;  /* 0x0000e400ff047b82 */ /* 0x000eb00000000a00 */
[----:B------:R-:W3:Y:S01]  /*00a0*/  LDC.64 R6, c[0x0][0x380] ;  /* 0x0000e000ff067b82 */ /* 0x000ee20000000a00 */
[----:B0-----:R-:W-:-:S06]  /*00b0*/  IMAD.WIDE.U32 R2, R9, 0x4, R2 ;  /* 0x0000000409027825 */ /* 0x001fcc00078e0002 */
[----:B-1----:R-:W4:Y:S01]  /*00c0*/  LDG.E R2, desc[UR4][R2.64] ;  /* 0x0000000402027981 */ /* 0x002f22000c1e1900 */
[----:B--2---:R-:W-:-:S06]  /*00d0*/  IMAD.WIDE.U32 R4, R9, 0x4, R4 ;  /* 0x0000000409047825 */ /* 0x004fcc00078e0004 */
[----:B------:R-:W4:Y:S01]  /*00e0*/  LDG.E R5, desc[UR4][R4.64] ;  /* 0x0000000404057981 */ /* 0x000f22000c1e1900 */
[----:B---3--:R-:W-:Y:S01]  /*00f0*/  IMAD.WIDE.U32 R6, R9, 0x4, R6 ;  /* 0x0000000409067825 */ /* 0x008fe200078e0006 */
[----:B----4-:R-:W-:-:S05]  /*0100*/  IADD3 R9, PT, PT, R2, R5, RZ ;  /* 0x0000000502097210 */ /* 0x010fca0007ffe0ff */
[----:B------:R-:W-:Y:S01]  /*0110*/  STG.E desc[UR4][R6.64], R9 ;  /* 0x0000000906007986 */ /* 0x000fe2000c101904 */
[----:B------:R-:W-:Y:S05]  /*0120*/  EXIT ;  /* 0x000000000000794d */ /* 0x000fea0003800000 */
.L_x_0:
[----:B------:R-:W-:-:S00]  /*0130*/  BRA `(.L_x_0) ;  /* 0xfffffffc00fc7947 */ /* 0x000fc0000383ffff */
[----:B------:R-:W-:-:S00]  /*0140*/  NOP ;  /* 0x0000000000007918 */ /* 0x000fc00000000000 */
        /* <DEDUP_REMOVED lines=11> */
.L_x_1:


//--------------------- .nv.shared.reserved.0     --------------------------
	.section	.nv.shared.reserved.0,"aw",@nobits
	.weak		__nv_reservedSMEM_offset_0_alias
	.size		__nv_reservedSMEM_offset_0_alias, 0, 64
	.other		__nv_reservedSMEM_offset_0_alias,@"STO_CUDA_RESERVED_SHARED STV_DEFAULT"
__nv_reservedSMEM_offset_0_alias:
	.zero		0
	.zero		64


//--------------------- .nv.constant0._Z10add_kernelPjS_S_ --------------------------
	.section	.nv.constant0._Z10add_kernelPjS_S_,"a",@progbits
	.sectionflags	@""
	.align	4
.nv.constant0._Z10add_kernelPjS_S_:
	.zero		920


//--------------------- SYMBOLS --------------------------

	.type		.nv.reservedSmem.offset0,@object
	.size		.nv.reservedSmem.offset0,0x4
